	.headerflags	@"EF_CUDA_TEXMODE_UNIFIED EF_CUDA_64BIT_ADDRESS EF_CUDA_SM86 EF_CUDA_VIRTUAL_SM(EF_CUDA_SM86)"
	.elftype	@"ET_EXEC"


//--------------------- .nv.info                  --------------------------
	.section	.nv.info,"",@"SHT_CUDA_INFO"
	.align	4


	//----- nvinfo : EIATTR_REGCOUNT
	.align		4
        /*0000*/ 	.byte	0x04, 0x2f
        /*0002*/ 	.short	(.L_2 - .L_1)
	.align		4
.L_1:
        /*0004*/ 	.word	index@(triton_red_fused__scaled_dot_product_flash_attention__to_copy_add_mean_mul_pow_rsqrt_2)
        /*0008*/ 	.word	0x00000028


	//----- nvinfo : EIATTR_MIN_STACK_SIZE
	.align		4
.L_2:
        /*000c*/ 	.byte	0x04, 0x12
        /*000e*/ 	.short	(.L_4 - .L_3)
	.align		4
.L_3:
        /*0010*/ 	.word	index@(triton_red_fused__scaled_dot_product_flash_attention__to_copy_add_mean_mul_pow_rsqrt_2)
        /*0014*/ 	.word	0x00000000


	//----- nvinfo : EIATTR_FRAME_SIZE
	.align		4
.L_4:
        /*0018*/ 	.byte	0x04, 0x11
        /*001a*/ 	.short	(.L_6 - .L_5)
	.align		4
.L_5:
        /*001c*/ 	.word	index@(triton_red_fused__scaled_dot_product_flash_attention__to_copy_add_mean_mul_pow_rsqrt_2)
        /*0020*/ 	.word	0x00000000


	//----- nvinfo : EIATTR_MIN_STACK_SIZE
	.align		4
.L_6:
        /*0024*/ 	.byte	0x04, 0x12
        /*0026*/ 	.short	(.L_8 - .L_7)
	.align		4
.L_7:
        /*0028*/ 	.word	index@(triton_red_fused__scaled_dot_product_flash_attention__to_copy_add_mean_mul_pow_rsqrt_2)
        /*002c*/ 	.word	0x00000000
.L_8:


//--------------------- .nv.info.triton_red_fused__scaled_dot_product_flash_attention__to_copy_add_mean_mul_pow_rsqrt_2 --------------------------
	.section	.nv.info.triton_red_fused__scaled_dot_product_flash_attention__to_copy_add_mean_mul_pow_rsqrt_2,"",@"SHT_CUDA_INFO"
	.sectionflags	@""
	.align	4


	//----- nvinfo : EIATTR_CUDA_API_VERSION
	.align		4
        /*0000*/ 	.byte	0x04, 0x37
        /*0002*/ 	.short	(.L_10 - .L_9)
.L_9:
        /*0004*/ 	.word	0x0000007c


	//----- nvinfo : EIATTR_SW2861232_WAR
	.align		4
.L_10:
        /*0008*/ 	.byte	0x01, 0x35
	.zero		2


	//----- nvinfo : EIATTR_PARAM_CBANK
	.align		4
        /*000c*/ 	.byte	0x04, 0x0a
        /*000e*/ 	.short	(.L_12 - .L_11)
	.align		4
.L_11:
        /*0010*/ 	.word	index@(.nv.constant0.triton_red_fused__scaled_dot_product_flash_attention__to_copy_add_mean_mul_pow_rsqrt_2)
        /*0014*/ 	.short	0x0160
        /*0016*/ 	.short	0x0048


	//----- nvinfo : EIATTR_CBANK_PARAM_SIZE
	.align		4
.L_12:
        /*0018*/ 	.byte	0x03, 0x19
        /*001a*/ 	.short	0x0048


	//----- nvinfo : EIATTR_KPARAM_INFO
	.align		4
        /*001c*/ 	.byte	0x04, 0x17
        /*001e*/ 	.short	(.L_14 - .L_13)
.L_13:
        /*0020*/ 	.word	0x00000000
        /*0024*/ 	.short	0x0009
        /*0026*/ 	.short	0x0040
        /*0028*/ 	.byte	0x00, 0xf4, 0x21, 0x00


	//----- nvinfo : EIATTR_KPARAM_INFO
	.align		4
.L_14:
        /*002c*/ 	.byte	0x04, 0x17
        /*002e*/ 	.short	(.L_16 - .L_15)
.L_15:
        /*0030*/ 	.word	0x00000000
        /*0034*/ 	.short	0x0008
        /*0036*/ 	.short	0x003c
        /*0038*/ 	.byte	0x00, 0xf0, 0x11, 0x00


	//----- nvinfo : EIATTR_KPARAM_INFO
	.align		4
.L_16:
        /*003c*/ 	.byte	0x04, 0x17
        /*003e*/ 	.short	(.L_18 - .L_17)
.L_17:
        /*0040*/ 	.word	0x00000000
        /*0044*/ 	.short	0x0007
        /*0046*/ 	.short	0x0038
        /*0048*/ 	.byte	0x00, 0xf0, 0x11, 0x00


	//----- nvinfo : EIATTR_KPARAM_INFO
	.align		4
.L_18:
        /*004c*/ 	.byte	0x04, 0x17
        /*004e*/ 	.short	(.L_20 - .L_19)
.L_19:
        /*0050*/ 	.word	0x00000000
        /*0054*/ 	.short	0x0006
        /*0056*/ 	.short	0x0030
        /*0058*/ 	.byte	0x00, 0xf4, 0x21, 0x00


	//----- nvinfo : EIATTR_KPARAM_INFO
	.align		4
.L_20:
        /*005c*/ 	.byte	0x04, 0x17
        /*005e*/ 	.short	(.L_22 - .L_21)
.L_21:
        /*0060*/ 	.word	0x00000000
        /*0064*/ 	.short	0x0005
        /*0066*/ 	.short	0x0028
        /*0068*/ 	.byte	0x00, 0xf4, 0x21, 0x00


	//----- nvinfo : EIATTR_KPARAM_INFO
	.align		4
.L_22:
        /*006c*/ 	.byte	0x04, 0x17
        /*006e*/ 	.short	(.L_24 - .L_23)
.L_23:
        /*0070*/ 	.word	0x00000000
        /*0074*/ 	.short	0x0004
        /*0076*/ 	.short	0x0020
        /*0078*/ 	.byte	0x00, 0xf4, 0x21, 0x00


	//----- nvinfo : EIATTR_KPARAM_INFO
	.align		4
.L_24:
        /*007c*/ 	.byte	0x04, 0x17
        /*007e*/ 	.short	(.L_26 - .L_25)
.L_25:
        /*0080*/ 	.word	0x00000000
        /*0084*/ 	.short	0x0003
        /*0086*/ 	.short	0x0018
        /*0088*/ 	.byte	0x00, 0xf4, 0x21, 0x00


	//----- nvinfo : EIATTR_KPARAM_INFO
	.align		4
.L_26:
        /*008c*/ 	.byte	0x04, 0x17
        /*008e*/ 	.short	(.L_28 - .L_27)
.L_27:
        /*0090*/ 	.word	0x00000000
        /*0094*/ 	.short	0x0002
        /*0096*/ 	.short	0x0010
        /*0098*/ 	.byte	0x00, 0xf4, 0x21, 0x00


	//----- nvinfo : EIATTR_KPARAM_INFO
	.align		4
.L_28:
        /*009c*/ 	.byte	0x04, 0x17
        /*009e*/ 	.short	(.L_30 - .L_29)
.L_29:
        /*00a0*/ 	.word	0x00000000
        /*00a4*/ 	.short	0x0001
        /*00a6*/ 	.short	0x0008
        /*00a8*/ 	.byte	0x00, 0xf4, 0x21, 0x00


	//----- nvinfo : EIATTR_KPARAM_INFO
	.align		4
.L_30:
        /*00ac*/ 	.byte	0x04, 0x17
        /*00ae*/ 	.short	(.L_32 - .L_31)
.L_31:
        /*00b0*/ 	.word	0x00000000
        /*00b4*/ 	.short	0x0000
        /*00b6*/ 	.short	0x0000
        /*00b8*/ 	.byte	0x00, 0xf4, 0x21, 0x00


	//----- nvinfo : EIATTR_MAXREG_COUNT
	.align		4
.L_32:
        /*00bc*/ 	.byte	0x03, 0x1b
        /*00be*/ 	.short	0x00ff


	//----- nvinfo : EIATTR_COOP_GROUP_MASK_REGIDS
	.align		4
        /*00c0*/ 	.byte	0x04, 0x29
        /*00c2*/ 	.short	(.L_34 - .L_33)


	//   ....[0]....
.L_33:
        /*00c4*/ 	.word	0xffffffff


	//   ....[1]....
        /*00c8*/ 	.word	0xffffffff


	//   ....[2]....
        /*00cc*/ 	.word	0xffffffff


	//   ....[3]....
        /*00d0*/ 	.word	0xffffffff


	//   ....[4]....
        /*00d4*/ 	.word	0xffffffff


	//   ....[5]....
        /*00d8*/ 	.word	0xffffffff


	//   ....[6]....
        /*00dc*/ 	.word	0xffffffff


	//   ....[7]....
        /*00e0*/ 	.word	0xffffffff


	//   ....[8]....
        /*00e4*/ 	.word	0xffffffff


	//   ....[9]....
        /*00e8*/ 	.word	0xffffffff


	//----- nvinfo : EIATTR_COOP_GROUP_INSTR_OFFSETS
	.align		4
.L_34:
        /*00ec*/ 	.byte	0x04, 0x28
        /*00ee*/ 	.short	(.L_36 - .L_35)


	//   ....[0]....
.L_35:
        /*00f0*/ 	.word	0x000003e0


	//   ....[1]....
        /*00f4*/ 	.word	0x00000420


	//   ....[2]....
        /*00f8*/ 	.word	0x00000450


	//   ....[3]....
        /*00fc*/ 	.word	0x00000460


	//   ....[4]....
        /*0100*/ 	.word	0x00000490


	//   ....[5]....
        /*0104*/ 	.word	0x000004a0


	//   ....[6]....
        /*0108*/ 	.word	0x000004d0


	//   ....[7]....
        /*010c*/ 	.word	0x000004e0


	//   ....[8]....
        /*0110*/ 	.word	0x00000510


	//   ....[9]....
        /*0114*/ 	.word	0x00000530


	//----- nvinfo : EIATTR_EXIT_INSTR_OFFSETS
	.align		4
.L_36:
        /*0118*/ 	.byte	0x04, 0x1c
        /*011a*/ 	.short	(.L_38 - .L_37)


	//   ....[0]....
.L_37:
        /*011c*/ 	.word	0x00001490


	//----- nvinfo : EIATTR_REQNTID
	.align		4
.L_38:
        /*0120*/ 	.byte	0x04, 0x10
        /*0122*/ 	.short	(.L_40 - .L_39)
.L_39:
        /*0124*/ 	.word	0x00000080
        /*0128*/ 	.word	0x00000001
        /*012c*/ 	.word	0x00000001


	//----- nvinfo : EIATTR_CRS_STACK_SIZE
	.align		4
.L_40:
        /*0130*/ 	.byte	0x04, 0x1e
        /*0132*/ 	.short	(.L_42 - .L_41)
.L_41:
        /*0134*/ 	.word	0x00000000
.L_42:


//--------------------- .nv.callgraph             --------------------------
	.section	.nv.callgraph,"",@"SHT_CUDA_CALLGRAPH"
	.align	4
	.sectionentsize	8
	.align		4
        /*0000*/ 	.word	0x00000000
	.align		4
        /*0004*/ 	.word	0xffffffff
	.align		4
        /*0008*/ 	.word	0x00000000
	.align		4
        /*000c*/ 	.word	0xfffffffe
	.align		4
        /*0010*/ 	.word	0x00000000
	.align		4
        /*0014*/ 	.word	0xfffffffd
	.align		4
        /*0018*/ 	.word	0x00000000
	.align		4
        /*001c*/ 	.word	0xfffffffc


//--------------------- .nv.rel.action            --------------------------
	.section	.nv.rel.action,"",@"SHT_CUDA_RELOCINFO"
	.align	8
	.sectionentsize	8
        /*0000*/ 	.byte	0x73, 0x00, 0x00, 0x00, 0x00, 0x00, 0x00, 0x00, 0x00, 0x00, 0x00, 0x11, 0x25, 0x00, 0x05, 0x36


//--------------------- .nv.constant4             --------------------------
	.section	.nv.constant4,"a",@progbits
	.align	8
	.align		8
.nv.constant4:
        /*0000*/ 	.dword	_$_str


//--------------------- .nv.constant0.triton_red_fused__scaled_dot_product_flash_attention__to_copy_add_mean_mul_pow_rsqrt_2 --------------------------
	.section	.nv.constant0.triton_red_fused__scaled_dot_product_flash_attention__to_copy_add_mean_mul_pow_rsqrt_2,"a",@progbits
	.sectionflags	@""
	.align	4
.nv.constant0.triton_red_fused__scaled_dot_product_flash_attention__to_copy_add_mean_mul_pow_rsqrt_2:
	.zero		424


//--------------------- .text.triton_red_fused__scaled_dot_product_flash_attention__to_copy_add_mean_mul_pow_rsqrt_2 --------------------------
	.section	.text.triton_red_fused__scaled_dot_product_flash_attention__to_copy_add_mean_mul_pow_rsqrt_2,"ax",@progbits
	.sectionflags	@"SHF_BARRIERS=1"
	.sectioninfo	@"SHI_REGISTERS=40"
	.align	128
        .global         triton_red_fused__scaled_dot_product_flash_attention__to_copy_add_mean_mul_pow_rsqrt_2
        .type           triton_red_fused__scaled_dot_product_flash_attention__to_copy_add_mean_mul_pow_rsqrt_2,@function
        .size           triton_red_fused__scaled_dot_product_flash_attention__to_copy_add_mean_mul_pow_rsqrt_2,(.L_x_4 - triton_red_fused__scaled_dot_product_flash_attention__to_copy_add_mean_mul_pow_rsqrt_2)
        .other          triton_red_fused__scaled_dot_product_flash_attention__to_copy_add_mean_mul_pow_rsqrt_2,@"STO_CUDA_ENTRY STV_DEFAULT"
triton_red_fused__scaled_dot_product_flash_attention__to_copy_add_mean_mul_pow_rsqrt_2:
.text.triton_red_fused__scaled_dot_product_flash_attention__to_copy_add_mean_mul_pow_rsqrt_2:
[----:B------:R-:W-:Y:S02]  /*0000*/  IMAD.MOV.U32 R1, RZ, RZ, c[0x0][0x28] ;  /* 0x00000a00ff017624 */ /* 0x000fe400078e00ff */
[----:B------:R-:W0:Y:S01]  /*0010*/  S2R R8, SR_TID.X ;  /* 0x0000000000087919 */ /* 0x000e220000002100 */
[----:B------:R-:W-:Y:S01]  /*0020*/  ULDC.64 UR4, c[0x0][0x118] ;  /* 0x0000460000047ab9 */ /* 0x000fe20000000a00 */
[----:B------:R-:W-:Y:S02]  /*0030*/  BSSY B0, `(.L_x_0) ;  /* 0x0000039000007945 */ /* 0x000fe40003800000 */
[----:B------:R-:W1:Y:S01]  /*0040*/  S2R R9, SR_CTAID.X ;  /* 0x0000000000097919 */ /* 0x000e620000002500 */
[----:B0-----:R-:W-:Y:S01]  /*0050*/  SHF.R.U32.HI R10, RZ, 0x5, R8 ;  /* 0x00000005ff0a7819 */ /* 0x001fe20000011608 */
[----:B------:R-:W-:Y:S02]  /*0060*/  IMAD.SHL.U32 R3, R8, 0x2, RZ ;  /* 0x0000000208037824 */ /* 0x000fe400078e00ff */
[----:B-1----:R-:W-:Y:S01]  /*0070*/  IMAD.SHL.U32 R9, R9, 0x4, RZ ;  /* 0x0000000409097824 */ /* 0x002fe200078e00ff */
[----:B------:R-:W-:-:S04]  /*0080*/  SGXT.U32 R10, R10, 0x2 ;  /* 0x000000020a0a781a */ /* 0x000fc80000000000 */
[----:B------:R-:W-:-:S04]  /*0090*/  LOP3.LUT R0, R10, R9, RZ, 0xfc, !PT ;  /* 0x000000090a007212 */ /* 0x000fc800078efcff */
[C---:B------:R-:W-:Y:S01]  /*00a0*/  ISETP.GE.AND P1, PT, R0.reuse, 0x18180, PT ;  /* 0x000181800000780c */ /* 0x040fe20003f26270 */
[----:B------:R-:W-:-:S04]  /*00b0*/  IMAD.HI R11, R0, 0x2aaaaaab, RZ ;  /* 0x2aaaaaab000b7827 */ /* 0x000fc800078e02ff */
[----:B------:R-:W-:Y:S01]  /*00c0*/  IMAD.SHL.U32 R0, R0, 0x80, RZ ;  /* 0x0000008000007824 */ /* 0x000fe200078e00ff */
[----:B------:R-:W-:-:S04]  /*00d0*/  SHF.R.U32.HI R2, RZ, 0x1f, R11 ;  /* 0x0000001fff027819 */ /* 0x000fc8000001160b */
[----:B------:R-:W-:-:S03]  /*00e0*/  LEA.HI.SX32 R11, R11, R2, 0x1e ;  /* 0x000000020b0b7211 */ /* 0x000fc600078ff2ff */
[----:B------:R-:W-:Y:S02]  /*00f0*/  @P1 IMAD.MOV.U32 R6, RZ, RZ, RZ ;  /* 0x000000ffff061224 */ /* 0x000fe400078e00ff */
[----:B------:R-:W-:Y:S02]  /*0100*/  IMAD R2, R11, 0x1800, R0 ;  /* 0x000018000b027824 */ /* 0x000fe400078e0200 */
[----:B------:R-:W-:Y:S02]  /*0110*/  @P1 IMAD.MOV.U32 R5, RZ, RZ, RZ ;  /* 0x000000ffff051224 */ /* 0x000fe400078e00ff */
[----:B------:R-:W-:Y:S01]  /*0120*/  @P1 IMAD.MOV.U32 R13, RZ, RZ, RZ ;  /* 0x000000ffff0d1224 */ /* 0x000fe200078e00ff */
[----:B------:R-:W-:Y:S01]  /*0130*/  IADD3 R4, R2, 0xc00, RZ ;  /* 0x00000c0002047810 */ /* 0x000fe20007ffe0ff */
[----:B------:R-:W-:Y:S05]  /*0140*/  @P1 BRA `(.L_x_1) ;  /* 0x0000027000001947 */ /* 0x000fea0003800000 */
[----:B------:R-:W-:Y:S02]  /*0150*/  LOP3.LUT R5, R3, 0x3e, RZ, 0xc0, !PT ;  /* 0x0000003e03057812 */ /* 0x000fe400078ec0ff */
[----:B------:R-:W-:-:S02]  /*0160*/  MOV R17, 0x2 ;  /* 0x0000000200117802 */ /* 0x000fc40000000f00 */
[----:B------:R-:W-:-:S04]  /*0170*/  IADD3 R6, P0, R5, R4, RZ ;  /* 0x0000000405067210 */ /* 0x000fc80007f1e0ff */
[----:B------:R-:W-:Y:S02]  /*0180*/  LEA.HI.X.SX32 R7, R4, RZ, 0x1, P0 ;  /* 0x000000ff04077211 */ /* 0x000fe400000f0eff */
[----:B------:R-:W-:Y:S02]  /*0190*/  LEA R12, P0, R6, c[0x0][0x160], 0x1 ;  /* 0x00005800060c7a11 */ /* 0x000fe400078008ff */
[----:B------:R-:W-:Y:S02]  /*01a0*/  LOP3.LUT R4, R4, 0x3e, R3, 0xf8, !PT ;  /* 0x0000003e04047812 */ /* 0x000fe400078ef803 */
[----:B------:R-:W-:Y:S02]  /*01b0*/  LEA.HI.X R13, R6, c[0x0][0x164], R7, 0x1, P0 ;  /* 0x00005900060d7a11 */ /* 0x000fe400000f0c07 */
[----:B------:R-:W-:Y:S01]  /*01c0*/  IADD3 R15, P0, R5, R2, RZ ;  /* 0x00000002050f7210 */ /* 0x000fe20007f1e0ff */
[----:B------:R-:W-:Y:S01]  /*01d0*/  IMAD.WIDE R4, R4, R17, c[0x0][0x160] ;  /* 0x0000580004047625 */ /* 0x000fe200078e0211 */
[C---:B------:R-:W-:Y:S01]  /*01e0*/  LOP3.LUT R6, R2.reuse, 0x3e, R3, 0xf8, !PT ;  /* 0x0000003e02067812 */ /* 0x040fe200078ef803 */
[----:B------:R-:W2:Y:S01]  /*01f0*/  LDG.E.EL R12, [R12.64+0x80] ;  /* 0x000080040c0c7981 */ /* 0x000ea2000c2e1900 */
[----:B------:R-:W-:-:S02]  /*0200*/  LEA.HI.X.SX32 R16, R2, RZ, 0x1, P0 ;  /* 0x000000ff02107211 */ /* 0x000fc400000f0eff */
[C---:B------:R-:W-:Y:S01]  /*0210*/  LEA R14, P0, R15.reuse, c[0x0][0x160], 0x1 ;  /* 0x000058000f0e7a11 */ /* 0x040fe200078008ff */
[----:B------:R-:W-:Y:S01]  /*0220*/  IMAD.WIDE R6, R6, R17, c[0x0][0x160] ;  /* 0x0000580006067625 */ /* 0x000fe200078e0211 */
[----:B------:R-:W3:Y:S02]  /*0230*/  LDG.E.EL R4, [R4.64] ;  /* 0x0000000404047981 */ /* 0x000ee4000c2e1900 */
[----:B------:R-:W-:-:S03]  /*0240*/  LEA.HI.X R15, R15, c[0x0][0x164], R16, 0x1, P0 ;  /* 0x000059000f0f7a11 */ /* 0x000fc600000f0c10 */
[----:B------:R-:W4:Y:S04]  /*0250*/  LDG.E.EL R6, [R6.64] ;  /* 0x0000000406067981 */ /* 0x000f28000c2e1900 */
[----:B------:R-:W5:Y:S01]  /*0260*/  LDG.E.EL R14, [R14.64+0x80] ;  /* 0x000080040e0e7981 */ /* 0x000f62000c2e1900 */
[C---:B--2---:R-:W-:Y:S01]  /*0270*/  PRMT R13, R12.reuse, 0x7632, R13 ;  /* 0x000076320c0d7816 */ /* 0x044fe2000000000d */
[----:B------:R-:W-:Y:S01]  /*0280*/  IMAD.U32 R17, R12, 0x10000, RZ ;  /* 0x000100000c117824 */ /* 0x000fe200078e00ff */
[----:B---3--:R-:W-:-:S03]  /*0290*/  PRMT R12, R4, 0x7632, R12 ;  /* 0x00007632040c7816 */ /* 0x008fc6000000000c */
[----:B------:R-:W-:Y:S01]  /*02a0*/  IMAD.U32 R13, R13, 0x10000, RZ ;  /* 0x000100000d0d7824 */ /* 0x000fe200078e00ff */
[----:B------:R-:W-:Y:S01]  /*02b0*/  FMUL R17, R17, R17 ;  /* 0x0000001111117220 */ /* 0x000fe20000400000 */
[----:B------:R-:W-:Y:S01]  /*02c0*/  IMAD.U32 R16, R4, 0x10000, RZ ;  /* 0x0001000004107824 */ /* 0x000fe200078e00ff */
[----:B------:R-:W-:Y:S01]  /*02d0*/  SHF.L.U32 R12, R12, 0x10, RZ ;  /* 0x000000100c0c7819 */ /* 0x000fe200000006ff */
[----:B------:R-:W-:Y:S01]  /*02e0*/  FMUL R13, R13, R13 ;  /* 0x0000000d0d0d7220 */ /* 0x000fe20000400000 */
[----:B----4-:R-:W-:Y:S01]  /*02f0*/  PRMT R4, R6, 0x7632, R4 ;  /* 0x0000763206047816 */ /* 0x010fe20000000004 */
[----:B------:R-:W-:Y:S01]  /*0300*/  FFMA R16, R16, R16, R17 ;  /* 0x0000001010107223 */ /* 0x000fe20000000011 */
[----:B------:R-:W-:Y:S01]  /*0310*/  IMAD.U32 R6, R6, 0x10000, RZ ;  /* 0x0001000006067824 */ /* 0x000fe200078e00ff */
[C---:B-----5:R-:W-:Y:S01]  /*0320*/  PRMT R5, R14.reuse, 0x7632, R5 ;  /* 0x000076320e057816 */ /* 0x060fe20000000005 */
[----:B------:R-:W-:Y:S01]  /*0330*/  IMAD.U32 R14, R14, 0x10000, RZ ;  /* 0x000100000e0e7824 */ /* 0x000fe200078e00ff */
[----:B------:R-:W-:Y:S01]  /*0340*/  FFMA R13, R12, R12, R13 ;  /* 0x0000000c0c0d7223 */ /* 0x000fe2000000000d */
[----:B------:R-:W-:-:S02]  /*0350*/  IMAD.U32 R4, R4, 0x10000, RZ ;  /* 0x0001000004047824 */ /* 0x000fc400078e00ff */
[----:B------:R-:W-:Y:S01]  /*0360*/  IMAD.U32 R5, R5, 0x10000, RZ ;  /* 0x0001000005057824 */ /* 0x000fe200078e00ff */
[----:B------:R-:W-:Y:S01]  /*0370*/  FMUL R7, R14, R14 ;  /* 0x0000000e0e077220 */ /* 0x000fe20000400000 */
[----:B------:R-:W-:Y:S02]  /*0380*/  FADD R13, R13, R16 ;  /* 0x000000100d0d7221 */ /* 0x000fe40000000000 */
[----:B------:R-:W-:Y:S01]  /*0390*/  FMUL R5, R5, R5 ;  /* 0x0000000505057220 */ /* 0x000fe20000400000 */
[----:B------:R-:W-:-:S03]  /*03a0*/  FFMA R6, R6, R6, R7 ;  /* 0x0000000606067223 */ /* 0x000fc60000000007 */
[----:B------:R-:W-:Y:S02]  /*03b0*/  FFMA R5, R4, R4, R5 ;  /* 0x0000000404057223 */ /* 0x000fe40000000005 */
.L_x_1:
[----:B------:R-:W-:Y:S05]  /*03c0*/  BSYNC B0 ;  /* 0x0000000000007941 */ /* 0x000fea0003800000 */
.L_x_0:
[----:B------:R-:W-:Y:S01]  /*03d0*/  FADD R7, R5, R6 ;  /* 0x0000000605077221 */ /* 0x000fe20000000000 */
[----:B------:R-:W0:Y:S01]  /*03e0*/  SHFL.BFLY PT, R4, R13, 0x10, 0x1f ;  /* 0x0e001f000d047f89 */ /* 0x000e2200000e0000 */
[----:B------:R-:W-:Y:S01]  /*03f0*/  IMAD.MOV.U32 R16, RZ, RZ, 0x3c000000 ;  /* 0x3c000000ff107424 */ /* 0x000fe200078e00ff */
[----:B------:R-:W-:Y:S01]  /*0400*/  MOV R34, RZ ;  /* 0x000000ff00227202 */ /* 0x000fe20000000f00 */
[----:B------:R-:W-:Y:S01]  /*0410*/  UPLOP3.LUT UP0, UPT, UPT, UPT, UPT, 0x80, 0x0 ;  /* 0x000000000000789c */ /* 0x000fe20003f0f070 */
[----:B------:R-:W1:Y:S01]  /*0420*/  SHFL.BFLY PT, R6, R7, 0x10, 0x1f ;  /* 0x0e001f0007067f89 */ /* 0x000e6200000e0000 */
[----:B0-----:R-:W-:Y:S01]  /*0430*/  FADD R4, R4, R13 ;  /* 0x0000000d04047221 */ /* 0x001fe20000000000 */
[----:B-1----:R-:W-:-:S04]  /*0440*/  FADD R12, R7, R6 ;  /* 0x00000006070c7221 */ /* 0x002fc80000000000 */
[----:B------:R-:W0:Y:S04]  /*0450*/  SHFL.BFLY PT, R5, R4, 0x8, 0x1f ;  /* 0x0d001f0004057f89 */ /* 0x000e2800000e0000 */
        /* <DEDUP_REMOVED lines=11> */
[----:B------:R-:W0:Y:S01]  /*0510*/  SHFL.BFLY PT, R4, R7, 0x1, 0x1f ;  /* 0x0c201f0007047f89 */ /* 0x000e2200000e0000 */
[----:B------:R-:W-:-:S03]  /*0520*/  SHF.R.U32.HI R14, RZ, 0x2, R8 ;  /* 0x00000002ff0e7819 */ /* 0x000fc60000011608 */
[----:B------:R-:W1:Y:S01]  /*0530*/  SHFL.BFLY PT, R12, R13, 0x1, 0x1f ;  /* 0x0c201f000d0c7f89 */ /* 0x000e6200000e0000 */
[----:B0-----:R-:W-:Y:S01]  /*0540*/  FADD R5, R7, R4 ;  /* 0x0000000407057221 */ /* 0x001fe20000000000 */
[----:B-1----:R-:W-:-:S03]  /*0550*/  FADD R12, R13, R12 ;  /* 0x0000000c0d0c7221 */ /* 0x002fc60000000000 */
[-C--:B------:R-:W-:Y:S01]  /*0560*/  FFMA R5, R5, R16.reuse, 9.9999999747524270788e-07 ;  /* 0x358637bd05057423 */ /* 0x080fe20000000010 */
[----:B------:R-:W-:Y:S01]  /*0570*/  LOP3.LUT R13, R9, 0x3, R8, 0xf8, !PT ;  /* 0x00000003090d7812 */ /* 0x000fe200078ef808 */
[----:B------:R-:W-:Y:S01]  /*0580*/  FFMA R15, R12, R16, 9.9999999747524270788e-07 ;  /* 0x358637bd0c0f7423 */ /* 0x000fe20000000010 */
[----:B------:R-:W-:-:S03]  /*0590*/  LOP3.LUT R12, R8, 0x3, RZ, 0xc0, !PT ;  /* 0x00000003080c7812 */ /* 0x000fc600078ec0ff */
[----:B------:R-:W-:Y:S01]  /*05a0*/  MUFU.RSQ R5, R5 ;  /* 0x0000000500057308 */ /* 0x000fe20000001400 */
[----:B------:R-:W-:Y:S01]  /*05b0*/  SGXT.U32 R9, R14, 0x1 ;  /* 0x000000010e09781a */ /* 0x000fe20000000000 */
[----:B------:R-:W-:Y:S01]  /*05c0*/  IMAD.SHL.U32 R14, R8, 0x40, RZ ;  /* 0x00000040080e7824 */ /* 0x000fe200078e00ff */
[----:B------:R-:W-:Y:S02]  /*05d0*/  ISETP.GE.AND P0, PT, R13, 0x18180, PT ;  /* 0x000181800d00780c */ /* 0x000fe40003f06270 */
[C---:B------:R-:W-:Y:S02]  /*05e0*/  ISETP.NE.AND P2, PT, R9.reuse, RZ, PT ;  /* 0x000000ff0900720c */ /* 0x040fe40003f45270 */
[----:B------:R-:W-:Y:S01]  /*05f0*/  ISETP.NE.AND P0, PT, R9, RZ, !P0 ;  /* 0x000000ff0900720c */ /* 0x000fe20004705270 */
[----:B------:R0:W1:Y:S01]  /*0600*/  MUFU.RSQ R4, R15 ;  /* 0x0000000f00047308 */ /* 0x0000620000001400 */
[----:B------:R-:W-:Y:S01]  /*0610*/  IMAD.HI R9, R13, 0x2aaaaaab, RZ ;  /* 0x2aaaaaab0d097827 */ /* 0x000fe200078e02ff */
[----:B------:R-:W-:-:S02]  /*0620*/  LOP3.LUT R17, R14, 0xc0, RZ, 0xc0, !PT ;  /* 0x000000c00e117812 */ /* 0x000fc400078ec0ff */
[----:B------:R-:W-:Y:S01]  /*0630*/  SHF.R.U32.HI R8, RZ, 0x2, R8 ;  /* 0x00000002ff087819 */ /* 0x000fe20000011608 */
[----:B------:R-:W-:Y:S01]  /*0640*/  IMAD.SHL.U32 R14, R12, 0x8, RZ ;  /* 0x000000080c0e7824 */ /* 0x000fe200078e00ff */
[----:B------:R-:W-:Y:S02]  /*0650*/  ISETP.LT.AND P3, PT, R13, 0x18180, !P2 ;  /* 0x000181800d00780c */ /* 0x000fe40005761270 */
[----:B------:R-:W-:Y:S02]  /*0660*/  LOP3.LUT R16, R17, 0x1f, R8, 0xf8, !PT ;  /* 0x0000001f11107812 */ /* 0x000fe400078ef808 */
[----:B0-----:R-:W-:Y:S02]  /*0670*/  LOP3.LUT R15, R3, 0xfe, RZ, 0xc0, !PT ;  /* 0x000000fe030f7812 */ /* 0x001fe400078ec0ff */
[----:B------:R-:W-:Y:S01]  /*0680*/  LEA.HI R20, R17, R16, RZ, 0x1b ;  /* 0x0000001011147211 */ /* 0x000fe200078fd8ff */
[----:B-1----:R-:W-:Y:S04]  /*0690*/  STS [R10.X8], R4 ;  /* 0x000000040a007388 */ /* 0x002fe80000008800 */
[----:B------:R-:W-:Y:S04]  /*06a0*/  STS [R10.X8], R4 ;  /* 0x000000040a007388 */ /* 0x000fe80000008800 */
[----:B------:R-:W-:Y:S06]  /*06b0*/  BAR.SYNC.DEFER_BLOCKING 0x0 ;  /* 0x0000000000007b1d */ /* 0x000fec0000010000 */
[----:B------:R-:W0:Y:S04]  /*06c0*/  LDS R6, [R12.X8] ;  /* 0x000000000c067984 */ /* 0x000e280000008800 */
[----:B------:R-:W-:Y:S06]  /*06d0*/  BAR.SYNC.DEFER_BLOCKING 0x0 ;  /* 0x0000000000007b1d */ /* 0x000fec0000010000 */
[----:B------:R1:W-:Y:S04]  /*06e0*/  STS [R10.X8], R5 ;  /* 0x000000050a007388 */ /* 0x0003e80000008800 */
[----:B------:R-:W-:Y:S01]  /*06f0*/  BAR.SYNC.DEFER_BLOCKING 0x0 ;  /* 0x0000000000007b1d */ /* 0x000fe20000010000 */
[----:B-1----:R-:W-:-:S05]  /*0700*/  SHF.R.U32.HI R10, RZ, 0x1f, R9 ;  /* 0x0000001fff0a7819 */ /* 0x002fca0000011609 */
[----:B------:R1:W2:Y:S02]  /*0710*/  LDS R7, [R12.X8] ;  /* 0x000000000c077984 */ /* 0x0002a40000008800 */
[----:B-1----:R-:W-:-:S04]  /*0720*/  SHF.R.U32.HI R12, RZ, 0x5, R3 ;  /* 0x00000005ff0c7819 */ /* 0x002fc80000011603 */
[----:B------:R-:W-:Y:S02]  /*0730*/  LOP3.LUT R18, R12, 0x6, RZ, 0xc0, !PT ;  /* 0x000000060c127812 */ /* 0x000fe400078ec0ff */
[----:B------:R-:W-:Y:S01]  /*0740*/  LEA.HI.SX32 R12, R9, R10, 0x1e ;  /* 0x0000000a090c7211 */ /* 0x000fe200078ff2ff */
[----:B------:R-:W-:Y:S02]  /*0750*/  IMAD R9, R16, 0x4, R14 ;  /* 0x0000000410097824 */ /* 0x000fe400078e020e */
[----:B------:R-:W-:Y:S02]  /*0760*/  IMAD.IADD R10, R15, 0x1, R18 ;  /* 0x000000010f0a7824 */ /* 0x000fe400078e0212 */
[----:B------:R-:W-:Y:S02]  /*0770*/  IMAD R15, R12, 0x30, R13 ;  /* 0x000000300c0f7824 */ /* 0x000fe400078e020d */
[----:B------:R-:W-:Y:S02]  /*0780*/  IMAD.SHL.U32 R14, R11, 0x80, RZ ;  /* 0x000000800b0e7824 */ /* 0x000fe400078e00ff */
[----:B------:R-:W-:-:S02]  /*0790*/  IMAD.SHL.U32 R12, R20, 0x2, RZ ;  /* 0x00000002140c7824 */ /* 0x000fc400078e00ff */
[----:B------:R-:W-:Y:S02]  /*07a0*/  IMAD R13, R20, -0x2, R9 ;  /* 0xfffffffe140d7824 */ /* 0x000fe400078e0209 */
[----:B0-----:R-:W-:Y:S02]  /*07b0*/  IMAD.SHL.U32 R11, R15, 0x80, RZ ;  /* 0x000000800f0b7824 */ /* 0x001fe400078e00ff */
.L_x_2:
[----:B0-----:R-:W-:Y:S01]  /*07c0*/  LOP3.LUT R15, R34, 0x3e, R3, 0xf8, !PT ;  /* 0x0000003e220f7812 */ /* 0x001fe200078ef803 */
[----:B------:R-:W-:Y:S01]  /*07d0*/  IMAD.MOV.U32 R22, RZ, RZ, RZ ;  /* 0x000000ffff167224 */ /* 0x000fe200078e00ff */
[----:B------:R-:W-:Y:S01]  /*07e0*/  SHF.R.S32.HI R17, RZ, 0x1f, R14 ;  /* 0x0000001fff117819 */ /* 0x000fe2000001140e */
[----:B------:R-:W-:Y:S01]  /*07f0*/  CS2R R20, SRZ ;  /* 0x0000000000147805 */ /* 0x000fe2000001ff00 */
[----:B------:R-:W-:Y:S01]  /*0800*/  LOP3.LUT R19, R15, R14, RZ, 0xfc, !PT ;  /* 0x0000000e0f137212 */ /* 0x000fe200078efcff */
[----:B------:R-:W-:Y:S01]  /*0810*/  ULDC.64 UR6, c[0x0][0x118] ;  /* 0x0000460000067ab9 */ /* 0x000fe20000000a00 */
[----:B------:R-:W-:-:S03]  /*0820*/  LOP3.LUT R16, R22, R17, RZ, 0xfc, !PT ;  /* 0x0000001116107212 */ /* 0x000fc600078efcff */
[C---:B------:R-:W-:Y:S01]  /*0830*/  IMAD.SHL.U32 R32, R19.reuse, 0x4, RZ ;  /* 0x0000000413207824 */ /* 0x040fe200078e00ff */
[----:B------:R-:W-:-:S04]  /*0840*/  SHF.L.U64.HI R19, R19, 0x2, R16 ;  /* 0x0000000213137819 */ /* 0x000fc80000010210 */
[----:B------:R-:W-:-:S04]  /*0850*/  IADD3 R16, P4, R32, c[0x0][0x178], RZ ;  /* 0x00005e0020107a10 */ /* 0x000fc80007f9e0ff */
[----:B------:R-:W-:-:S05]  /*0860*/  IADD3.X R17, R19, c[0x0][0x17c], RZ, P4, !PT ;  /* 0x00005f0013117a10 */ /* 0x000fca00027fe4ff */
[----:B------:R0:W3:Y:S01]  /*0870*/  @!P1 LDG.E.EL.64 R20, [R16.64] ;  /* 0x0000000610149981 */ /* 0x0000e2000c2e1b00 */
[----:B------:R-:W-:Y:S01]  /*0880*/  LOP3.LUT R34, R34, 0x1e, R8, 0xf8, !PT ;  /* 0x0000001e22227812 */ /* 0x000fe200078ef808 */
[----:B------:R-:W-:Y:S01]  /*0890*/  IMAD.MOV.U32 R31, RZ, RZ, 0x2 ;  /* 0x00000002ff1f7424 */ /* 0x000fe200078e00ff */
[----:B------:R-:W-:Y:S01]  /*08a0*/  SHF.L.U32 R36, R15, 0x1, RZ ;  /* 0x000000010f247819 */ /* 0x000fe200000006ff */
[----:B------:R-:W-:Y:S01]  /*08b0*/  IMAD.MOV.U32 R25, RZ, RZ, RZ ;  /* 0x000000ffff197224 */ /* 0x000fe200078e00ff */
[----:B------:R-:W-:Y:S02]  /*08c0*/  IADD3 R18, P4, R11, R34, RZ ;  /* 0x000000220b127210 */ /* 0x000fe40007f9e0ff */
[----:B------:R-:W-:Y:S02]  /*08d0*/  SHF.L.U64.HI R24, R15, 0x1, R22 ;  /* 0x000000010f187819 */ /* 0x000fe40000010216 */
[----:B------:R-:W-:Y:S02]  /*08e0*/  IADD3 R36, P5, R36, c[0x0][0x168], RZ ;  /* 0x00005a0024247a10 */ /* 0x000fe40007fbe0ff */
[----:B------:R-:W-:-:S02]  /*08f0*/  LEA.HI.X.SX32 R23, R11, R22, 0x1, P4 ;  /* 0x000000160b177211 */ /* 0x000fc400020f0eff */
[----:B------:R-:W-:Y:S02]  /*0900*/  IADD3.X R37, R24, c[0x0][0x16c], RZ, P5, !PT ;  /* 0x00005b0018257a10 */ /* 0x000fe40002ffe4ff */
[----:B------:R-:W-:Y:S02]  /*0910*/  LEA R26, P4, R18, c[0x0][0x160], 0x1 ;  /* 0x00005800121a7a11 */ /* 0x000fe400078808ff */
[----:B------:R-:W-:Y:S01]  /*0920*/  IADD3 R32, P5, R32, c[0x0][0x170], RZ ;  /* 0x00005c0020207a10 */ /* 0x000fe20007fbe0ff */
[----:B0-----:R0:W4:Y:S01]  /*0930*/  LDG.E.EL R17, [R36.64] ;  /* 0x0000000624117981 */ /* 0x001122000c2e1900 */
[----:B------:R-:W-:Y:S02]  /*0940*/  LOP3.LUT R30, R2, R15, RZ, 0xfc, !PT ;  /* 0x0000000f021e7212 */ /* 0x000fe400078efcff */
[----:B------:R-:W-:Y:S02]  /*0950*/  LEA.HI.X R27, R18, c[0x0][0x164], R23, 0x1, P4 ;  /* 0x00005900121b7a11 */ /* 0x000fe400020f0c17 */
[----:B------:R-:W-:Y:S01]  /*0960*/  IADD3.X R33, R19, c[0x0][0x174], RZ, P5, !PT ;  /* 0x00005d0013217a10 */ /* 0x000fe20002ffe4ff */
[----:B------:R-:W-:Y:S01]  /*0970*/  IMAD.WIDE R30, R30, R31, c[0x0][0x160] ;  /* 0x000058001e1e7625 */ /* 0x000fe200078e021f */
[----:B------:R-:W-:-:S04]  /*0980*/  CS2R R18, SRZ ;  /* 0x0000000000127805 */ /* 0x000fc8000001ff00 */
[----:B------:R1:W5:Y:S04]  /*0990*/  @!P1 LDG.E.EL R25, [R30.64] ;  /* 0x000000061e199981 */ /* 0x000368000c2e1900 */
[----:B------:R2:W2:Y:S04]  /*09a0*/  @!P1 LDG.E.EL.64 R18, [R32.64] ;  /* 0x0000000620129981 */ /* 0x0004a8000c2e1b00 */
[----:B------:R-:W-:Y:S01]  /*09b0*/  BAR.SYNC.DEFER_BLOCKING 0x0 ;  /* 0x0000000000007b1d */ /* 0x000fe20000010000 */
[C---:B------:R-:W-:Y:S01]  /*09c0*/  IMAD.SHL.U32 R24, R34.reuse, 0x2, RZ ;  /* 0x0000000222187824 */ /* 0x040fe200078e00ff */
[----:B------:R-:W-:-:S02]  /*09d0*/  SHF.L.U64.HI R16, R34, 0x1, R22 ;  /* 0x0000000122107819 */ /* 0x000fc40000010216 */
[----:B-1----:R-:W-:Y:S02]  /*09e0*/  PRMT R31, RZ, 0x7610, R31 ;  /* 0x00007610ff1f7816 */ /* 0x002fe4000000001f */
[----:B------:R-:W-:-:S04]  /*09f0*/  IADD3 R28, P4, R24, c[0x0][0x168], RZ ;  /* 0x00005a00181c7a10 */ /* 0x000fc80007f9e0ff */
[----:B------:R-:W-:Y:S02]  /*0a00*/  IADD3.X R29, R16, c[0x0][0x16c], RZ, P4, !PT ;  /* 0x00005b00101d7a10 */ /* 0x000fe400027fe4ff */
[----:B------:R-:W-:Y:S02]  /*0a10*/  PRMT R35, RZ, 0x7610, R35 ;  /* 0x00007610ff237816 */ /* 0x000fe40000000023 */
[----:B0-----:R-:W-:Y:S02]  /*0a20*/  PRMT R36, RZ, 0x7610, R36 ;  /* 0x00007610ff247816 */ /* 0x001fe40000000024 */
[----:B------:R-:W-:Y:S02]  /*0a30*/  PRMT R37, RZ, 0x7610, R37 ;  /* 0x00007610ff257816 */ /* 0x000fe40000000025 */
[----:B------:R-:W-:Y:S01]  /*0a40*/  PRMT R30, RZ, 0x7610, R30 ;  /* 0x00007610ff1e7816 */ /* 0x000fe2000000001e */
[----:B---3--:R0:W-:Y:S04]  /*0a50*/  STS.64 [R10.X4], R20 ;  /* 0x000000140a007388 */ /* 0x0081e80000004a00 */
[----:B------:R-:W-:Y:S01]  /*0a60*/  BAR.SYNC.DEFER_BLOCKING 0x0 ;  /* 0x0000000000007b1d */ /* 0x000fe20000010000 */
[----:B0-----:R-:W-:-:S05]  /*0a70*/  PRMT R20, RZ, 0x7610, R20 ;  /* 0x00007610ff147816 */ /* 0x001fca0000000014 */
[----:B------:R0:W3:Y:S04]  /*0a80*/  @P3 LDG.E.EL.U16 R31, [R26.64+0x42] ;  /* 0x000042061a1f3981 */ /* 0x0000e8000c2e1500 */
[----:B------:R1:W4:Y:S04]  /*0a90*/  @P3 LDG.E.EL.U16 R20, [R28.64+0x42] ;  /* 0x000042061c143981 */ /* 0x000328000c2e1500 */
[----:B------:R0:W5:Y:S04]  /*0aa0*/  @P0 LDG.E.EL.U16 R35, [R26.64+0x40] ;  /* 0x000040061a230981 */ /* 0x000168000c2e1500 */
[----:B------:R1:W5:Y:S04]  /*0ab0*/  @P0 LDG.E.EL.U16 R36, [R28.64+0x40] ;  /* 0x000040061c240981 */ /* 0x000368000c2e1500 */
[----:B------:R0:W5:Y:S04]  /*0ac0*/  @P3 LDG.E.EL.U16 R37, [R26.64+0x2] ;  /* 0x000002061a253981 */ /* 0x000168000c2e1500 */
[----:B------:R1:W5:Y:S01]  /*0ad0*/  @P3 LDG.E.EL.U16 R30, [R28.64+0x2] ;  /* 0x000002061c1e3981 */ /* 0x000362000c2e1500 */
[----:B------:R-:W-:Y:S01]  /*0ae0*/  LOP3.LUT R21, R11, R34, RZ, 0xfc, !PT ;  /* 0x000000220b157212 */ /* 0x000fe200078efcff */
[----:B------:R-:W-:Y:S01]  /*0af0*/  IMAD.MOV.U32 R23, RZ, RZ, 0x2 ;  /* 0x00000002ff177424 */ /* 0x000fe200078e00ff */
[----:B--2---:R-:W-:-:S03]  /*0b00*/  PRMT R33, RZ, 0x7610, R33 ;  /* 0x00007610ff217816 */ /* 0x004fc60000000021 */
[----:B0-----:R-:W-:Y:S01]  /*0b10*/  IMAD.WIDE R26, R21, R23, c[0x0][0x160] ;  /* 0x00005800151a7625 */ /* 0x001fe200078e0217 */
[----:B------:R-:W-:-:S04]  /*0b20*/  PRMT R32, RZ, 0x7610, R32 ;  /* 0x00007610ff207816 */ /* 0x000fc80000000020 */
[----:B------:R0:W2:Y:S04]  /*0b30*/  @P0 LDG.E.EL.U16 R33, [R26.64] ;  /* 0x000000061a210981 */ /* 0x0000a8000c2e1500 */
[----:B------:R1:W2:Y:S01]  /*0b40*/  @P0 LDG.E.EL.U16 R32, [R28.64] ;  /* 0x000000061c200981 */ /* 0x0002a2000c2e1500 */
[----:B0-----:R-:W-:Y:S02]  /*0b50*/  IADD3 R26, R2, 0xc00, RZ ;  /* 0x00000c00021a7810 */ /* 0x001fe40007ffe0ff */
[C---:B-1----:R-:W-:Y:S01]  /*0b60*/  SHF.L.U32 R28, R15.reuse, 0x1, RZ ;  /* 0x000000010f1c7819 */ /* 0x042fe200000006ff */
[----:B------:R-:W-:Y:S01]  /*0b70*/  IMAD.MOV.U32 R29, RZ, RZ, RZ ;  /* 0x000000ffff1d7224 */ /* 0x000fe200078e00ff */
[----:B------:R-:W-:Y:S01]  /*0b80*/  SHF.L.U64.HI R27, R15, 0x1, R22 ;  /* 0x000000010f1b7819 */ /* 0x000fe20000010216 */
[----:B---3--:R-:W-:-:S02]  /*0b90*/  IMAD.U32 R31, R31, 0x10000, RZ ;  /* 0x000100001f1f7824 */ /* 0x008fc400078e00ff */
[----:B----4-:R-:W-:Y:S02]  /*0ba0*/  IMAD.U32 R21, R20, 0x10000, RZ ;  /* 0x0001000014157824 */ /* 0x010fe400078e00ff */
[----:B------:R-:W-:Y:S01]  /*0bb0*/  FMUL R31, R6, R31 ;  /* 0x0000001f061f7220 */ /* 0x000fe20000400000 */
[----:B------:R-:W-:Y:S02]  /*0bc0*/  LOP3.LUT R20, R26, R15, RZ, 0xfc, !PT ;  /* 0x0000000f1a147212 */ /* 0x000fe400078efcff */
[----:B------:R-:W-:Y:S01]  /*0bd0*/  IADD3 R26, P4, R28, c[0x0][0x180], RZ ;  /* 0x000060001c1a7a10 */ /* 0x000fe20007f9e0ff */
[----:B------:R-:W-:Y:S02]  /*0be0*/  FFMA R31, -R31, R21, RZ ;  /* 0x000000151f1f7223 */ /* 0x000fe400000001ff */
[----:B------:R-:W-:Y:S01]  /*0bf0*/  IMAD.WIDE R20, R20, R23, c[0x0][0x160] ;  /* 0x0000580014147625 */ /* 0x000fe200078e0217 */
[----:B------:R-:W-:-:S04]  /*0c00*/  IADD3.X R27, R27, c[0x0][0x184], RZ, P4, !PT ;  /* 0x000061001b1b7a10 */ /* 0x000fc800027fe4ff */
[----:B------:R0:W3:Y:S04]  /*0c10*/  @!P1 LDG.E.EF R29, [R20.64] ;  /* 0x00000006141d9981 */ /* 0x0000e8000c0e1900 */
[----:B------:R1:W4:Y:S01]  /*0c20*/  LDG.E.EL R28, [R26.64] ;  /* 0x000000061a1c7981 */ /* 0x000322000c2e1900 */
[----:B-----5:R-:W-:Y:S02]  /*0c30*/  IMAD.U32 R35, R35, 0x10000, RZ ;  /* 0x0001000023237824 */ /* 0x020fe400078e00ff */
[----:B------:R-:W-:Y:S02]  /*0c40*/  IMAD.U32 R36, R36, 0x10000, RZ ;  /* 0x0001000024247824 */ /* 0x000fe400078e00ff */
[----:B------:R-:W-:Y:S01]  /*0c50*/  FMUL R35, R6, R35 ;  /* 0x0000002306237220 */ /* 0x000fe20000400000 */
[----:B------:R-:W-:-:S03]  /*0c60*/  IMAD.U32 R37, R37, 0x10000, RZ ;  /* 0x0001000025257824 */ /* 0x000fc600078e00ff */
[----:B------:R-:W-:Y:S01]  /*0c70*/  @P2 FMUL R31, R35, R36 ;  /* 0x00000024231f2220 */ /* 0x000fe20000400000 */
[C---:B------:R-:W-:Y:S01]  /*0c80*/  IMAD.U32 R35, R25.reuse, 0x10000, RZ ;  /* 0x0001000019237824 */ /* 0x040fe200078e00ff */
[----:B------:R-:W-:Y:S01]  /*0c90*/  PRMT R25, R25, 0x7632, R25 ;  /* 0x0000763219197816 */ /* 0x000fe20000000019 */
[C---:B0-----:R-:W-:Y:S01]  /*0ca0*/  IMAD.U32 R20, R17.reuse, 0x10000, RZ ;  /* 0x0001000011147824 */ /* 0x041fe200078e00ff */
[----:B------:R-:W-:Y:S01]  /*0cb0*/  PRMT R17, R17, 0x7632, R17 ;  /* 0x0000763211117816 */ /* 0x000fe20000000011 */
[----:B------:R-:W-:Y:S01]  /*0cc0*/  IMAD.U32 R21, R30, 0x10000, RZ ;  /* 0x000100001e157824 */ /* 0x000fe200078e00ff */
[----:B------:R-:W-:Y:S01]  /*0cd0*/  FMUL R30, R6, R37 ;  /* 0x00000025061e7220 */ /* 0x000fe20000400000 */
[----:B------:R-:W-:Y:S02]  /*0ce0*/  SHF.L.U32 R25, R25, 0x10, RZ ;  /* 0x0000001019197819 */ /* 0x000fe400000006ff */
[----:B-1----:R-:W-:Y:S01]  /*0cf0*/  IMAD.U32 R26, R17, 0x10000, RZ ;  /* 0x00010000111a7824 */ /* 0x002fe200078e00ff */
[----:B------:R-:W-:Y:S01]  /*0d00*/  FFMA R30, -R30, R21, RZ ;  /* 0x000000151e1e7223 */ /* 0x000fe200000001ff */
[C---:B------:R-:W-:Y:S01]  /*0d10*/  FMUL R21, R4.reuse, R35 ;  /* 0x0000002304157220 */ /* 0x040fe20000400000 */
[----:B------:R-:W-:-:S03]  /*0d20*/  FMUL R17, R4, R25 ;  /* 0x0000001904117220 */ /* 0x000fc60000400000 */
[----:B------:R-:W-:Y:S01]  /*0d30*/  FMUL R21, R20, R21 ;  /* 0x0000001514157220 */ /* 0x000fe20000400000 */
[----:B------:R-:W-:Y:S02]  /*0d40*/  FMUL R26, R26, R17 ;  /* 0x000000111a1a7220 */ /* 0x000fe40000400000 */
[----:B------:R-:W-:Y:S01]  /*0d50*/  LDS R17, [R9] ;  /* 0x0000000009117984 */ /* 0x000fe20000000800 */
[----:B------:R-:W-:Y:S01]  /*0d60*/  FMUL R20, R21, R18 ;  /* 0x0000001215147220 */ /* 0x000fe20000400000 */
[----:B------:R-:W-:Y:S02]  /*0d70*/  FMUL R21, R26, R19 ;  /* 0x000000131a157220 */ /* 0x000fe40000400000 */
[----:B------:R-:W-:Y:S04]  /*0d80*/  LDS R26, [R9+0x80] ;  /* 0x00008000091a7984 */ /* 0x000fe80000000800 */
[----:B------:R-:W-:Y:S01]  /*0d90*/  BAR.SYNC.DEFER_BLOCKING 0x0 ;  /* 0x0000000000007b1d */ /* 0x000fe20000010000 */
[----:B--2---:R-:W-:Y:S01]  /*0da0*/  IMAD.U32 R33, R33, 0x10000, RZ ;  /* 0x0001000021217824 */ /* 0x004fe200078e00ff */
[----:B------:R-:W-:Y:S01]  /*0db0*/  IADD3 R25, R11, 0xc01, RZ ;  /* 0x00000c010b197810 */ /* 0x000fe20007ffe0ff */
[----:B------:R-:W-:-:S02]  /*0dc0*/  IMAD.U32 R32, R32, 0x10000, RZ ;  /* 0x0001000020207824 */ /* 0x000fc400078e00ff */
[----:B------:R-:W-:Y:S01]  /*0dd0*/  FMUL R33, R6, R33 ;  /* 0x0000002106217220 */ /* 0x000fe20000400000 */
[----:B------:R-:W-:-:S03]  /*0de0*/  IADD3 R27, P4, R25, R34, RZ ;  /* 0x00000022191b7210 */ /* 0x000fc60007f9e0ff */
[----:B------:R-:W-:Y:S01]  /*0df0*/  @P2 FMUL R30, R33, R32 ;  /* 0x00000020211e2220 */ /* 0x000fe20000400000 */
[----:B------:R-:W-:Y:S01]  /*0e00*/  LEA.HI.X.SX32 R32, R25, R22, 0x1, P4 ;  /* 0x0000001619207211 */ /* 0x000fe200020f0eff */
[----:B------:R0:W-:Y:S04]  /*0e10*/  STS.64 [R10.X4], R20 ;  /* 0x000000140a007388 */ /* 0x0001e80000004a00 */
[----:B------:R-:W-:Y:S01]  /*0e20*/  BAR.SYNC.DEFER_BLOCKING 0x0 ;  /* 0x0000000000007b1d */ /* 0x000fe20000010000 */
[----:B------:R-:W-:-:S04]  /*0e30*/  LEA R36, P4, R27, c[0x0][0x160], 0x1 ;  /* 0x000058001b247a11 */ /* 0x000fc800078808ff */
[----:B------:R-:W-:Y:S02]  /*0e40*/  LEA.HI.X R37, R27, c[0x0][0x164], R32, 0x1, P4 ;  /* 0x000059001b257a11 */ /* 0x000fe400020f0c20 */
[----:B------:R-:W-:-:S06]  /*0e50*/  PRMT R27, RZ, 0x7610, R27 ;  /* 0x00007610ff1b7816 */ /* 0x000fcc000000001b */
[----:B------:R1:W2:Y:S04]  /*0e60*/  @P3 LDG.E.EL.U16 R27, [R36.64+0x40] ;  /* 0x00004006241b3981 */ /* 0x0002a8000c2e1500 */
[----:B------:R-:W-:Y:S04]  /*0e70*/  LDS R33, [R9+0x80] ;  /* 0x0000800009217984 */ /* 0x000fe80000000800 */
[----:B-1----:R-:W1:Y:S01]  /*0e80*/  LDS R36, [R9] ;  /* 0x0000000009247984 */ /* 0x002e620000000800 */
[----:B------:R-:W-:Y:S02]  /*0e90*/  LOP3.LUT R25, R25, R34, RZ, 0xfc, !PT ;  /* 0x0000002219197212 */ /* 0x000fe400078efcff */
[----:B------:R-:W-:-:S03]  /*0ea0*/  IADD3 R35, R11, 0xc00, RZ ;  /* 0x00000c000b237810 */ /* 0x000fc60007ffe0ff */
[----:B0-----:R-:W-:Y:S01]  /*0eb0*/  IMAD.WIDE R20, R25, R23, c[0x0][0x160] ;  /* 0x0000580019147625 */ /* 0x001fe200078e0217 */
[CC--:B------:R-:W-:Y:S02]  /*0ec0*/  LOP3.LUT R25, R35.reuse, R34.reuse, RZ, 0xfc, !PT ;  /* 0x0000002223197212 */ /* 0x0c0fe400078efcff */
[----:B------:R-:W-:-:S04]  /*0ed0*/  IADD3 R34, P4, R35, R34, RZ ;  /* 0x0000002223227210 */ /* 0x000fc80007f9e0ff */
[----:B------:R-:W-:Y:S01]  /*0ee0*/  LEA.HI.X.SX32 R37, R35, R22, 0x1, P4 ;  /* 0x0000001623257211 */ /* 0x000fe200020f0eff */
[----:B------:R-:W-:Y:S01]  /*0ef0*/  IMAD.WIDE R22, R25, R23, c[0x0][0x160] ;  /* 0x0000580019167625 */ /* 0x000fe200078e0217 */
[----:B------:R-:W-:Y:S02]  /*0f00*/  PRMT R35, RZ, 0x7610, R35 ;  /* 0x00007610ff237816 */ /* 0x000fe40000000023 */
[----:B------:R-:W-:Y:S02]  /*0f10*/  IADD3 R24, P4, R24, c[0x0][0x180], RZ ;  /* 0x0000600018187a10 */ /* 0x000fe40007f9e0ff */
[----:B------:R-:W-:Y:S02]  /*0f20*/  PRMT R32, RZ, 0x7610, R32 ;  /* 0x00007610ff207816 */ /* 0x000fe40000000020 */
[----:B------:R0:W5:Y:S01]  /*0f30*/  @P0 LDG.E.EL.U16 R35, [R22.64] ;  /* 0x0000000616230981 */ /* 0x000162000c2e1500 */
[----:B------:R-:W-:Y:S02]  /*0f40*/  IADD3.X R25, R16, c[0x0][0x184], RZ, P4, !PT ;  /* 0x0000610010197a10 */ /* 0x000fe400027fe4ff */
[----:B------:R-:W-:Y:S01]  /*0f50*/  PRMT R16, RZ, 0x7610, R16 ;  /* 0x00007610ff107816 */ /* 0x000fe20000000010 */
[----:B------:R1:W5:Y:S05]  /*0f60*/  @P3 LDG.E.EL.U16 R32, [R20.64] ;  /* 0x0000000614203981 */ /* 0x00036a000c2e1500 */
[----:B------:R1:W5:Y:S01]  /*0f70*/  @P3 LDG.E.EL.U16 R16, [R24.64+0x2] ;  /* 0x0000020618103981 */ /* 0x000362000c2e1500 */
[----:B0-----:R-:W-:Y:S01]  /*0f80*/  LEA R22, P4, R34, c[0x0][0x160], 0x1 ;  /* 0x0000580022167a11 */ /* 0x001fe200078808ff */
[----:B-1----:R-:W-:Y:S01]  /*0f90*/  FFMA R30, R17, R30, R36 ;  /* 0x0000001e111e7223 */ /* 0x002fe20000000024 */
[----:B------:R-:W-:Y:S01]  /*0fa0*/  FFMA R33, R26, R31, R33 ;  /* 0x0000001f1a217223 */ /* 0x000fe20000000021 */
[----:B------:R-:W-:-:S02]  /*0fb0*/  PRMT R20, RZ, 0x7610, R20 ;  /* 0x00007610ff147816 */ /* 0x000fc40000000014 */
[----:B------:R-:W-:Y:S02]  /*0fc0*/  PRMT R31, RZ, 0x7610, R31 ;  /* 0x00007610ff1f7816 */ /* 0x000fe4000000001f */
[----:B------:R-:W-:Y:S02]  /*0fd0*/  PRMT R21, RZ, 0x7610, R21 ;  /* 0x00007610ff157816 */ /* 0x000fe40000000015 */
[----:B------:R0:W5:Y:S04]  /*0fe0*/  @P3 LDG.E.EL.U16 R20, [R24.64+0x42] ;  /* 0x0000420618143981 */ /* 0x000168000c2e1500 */
[----:B------:R0:W5:Y:S04]  /*0ff0*/  @P0 LDG.E.EL.U16 R31, [R24.64+0x40] ;  /* 0x00004006181f0981 */ /* 0x000168000c2e1500 */
[----:B------:R0:W5:Y:S01]  /*1000*/  @P0 LDG.E.EL.U16 R21, [R24.64] ;  /* 0x0000000618150981 */ /* 0x000162000c2e1500 */
[----:B---3--:R-:W-:-:S04]  /*1010*/  IMAD.U32 R36, R29, 0x10000, RZ ;  /* 0x000100001d247824 */ /* 0x008fc800078e00ff */
[----:B------:R-:W-:Y:S01]  /*1020*/  FMUL R36, R5, R36 ;  /* 0x0000002405247220 */ /* 0x000fe20000400000 */
[----:B----4-:R-:W-:-:S04]  /*1030*/  IMAD.U32 R23, R28, 0x10000, RZ ;  /* 0x000100001c177824 */ /* 0x010fc800078e00ff */
[----:B------:R-:W-:Y:S01]  /*1040*/  FMUL R36, R23, R36 ;  /* 0x0000002417247220 */ /* 0x000fe20000400000 */
[----:B------:R-:W-:Y:S02]  /*1050*/  LEA.HI.X R23, R34, c[0x0][0x164], R37, 0x1, P4 ;  /* 0x0000590022177a11 */ /* 0x000fe400020f0c25 */
[----:B------:R-:W-:-:S06]  /*1060*/  PRMT R34, RZ, 0x7610, R34 ;  /* 0x00007610ff227816 */ /* 0x000fcc0000000022 */
[----:B------:R1:W3:Y:S01]  /*1070*/  @P0 LDG.E.EL.U16 R34, [R22.64+0x40] ;  /* 0x0000400616220981 */ /* 0x0002e2000c2e1500 */
[----:B------:R-:W-:-:S03]  /*1080*/  PRMT R29, R29, 0x7632, R29 ;  /* 0x000076321d1d7816 */ /* 0x000fc6000000001d */
[----:B------:R-:W-:Y:S01]  /*1090*/  BAR.SYNC.DEFER_BLOCKING 0x0 ;  /* 0x0000000000007b1d */ /* 0x000fe20000010000 */
[----:B------:R-:W-:Y:S01]  /*10a0*/  PRMT R28, R28, 0x7632, R28 ;  /* 0x000076321c1c7816 */ /* 0x000fe2000000001c */
[----:B0-----:R-:W-:-:S03]  /*10b0*/  IMAD.U32 R24, R29, 0x10000, RZ ;  /* 0x000100001d187824 */ /* 0x001fc600078e00ff */
[----:B------:R-:W-:Y:S01]  /*10c0*/  SHF.L.U32 R25, R28, 0x10, RZ ;  /* 0x000000101c197819 */ /* 0x000fe200000006ff */
[----:B------:R-:W-:-:S04]  /*10d0*/  FMUL R24, R5, R24 ;  /* 0x0000001805187220 */ /* 0x000fc80000400000 */
[----:B------:R-:W-:Y:S01]  /*10e0*/  FMUL R24, R25, R24 ;  /* 0x0000001819187220 */ /* 0x000fe20000400000 */
[----:B------:R-:W-:-:S03]  /*10f0*/  FMUL R18, R36, R18 ;  /* 0x0000001224127220 */ /* 0x000fc60000400000 */
[----:B------:R-:W-:-:S05]  /*1100*/  FMUL R19, R24, R19 ;  /* 0x0000001318137220 */ /* 0x000fca0000400000 */
[----:B------:R0:W-:Y:S04]  /*1110*/  STS.64 [R10.X4], R18 ;  /* 0x000000120a007388 */ /* 0x0001e80000004a00 */
[----:B------:R-:W-:Y:S01]  /*1120*/  BAR.SYNC.DEFER_BLOCKING 0x0 ;  /* 0x0000000000007b1d */ /* 0x000fe20000010000 */
[----:B------:R-:W-:-:S05]  /*1130*/  F2FP.BF16.PACK_AB R30, R33, R30 ;  /* 0x0000001e211e723e */ /* 0x000fca00000010ff */
[----:B------:R-:W4:Y:S04]  /*1140*/  LDS R24, [R9] ;  /* 0x0000000009187984 */ /* 0x000f280000000800 */
[----:B-1----:R-:W1:Y:S01]  /*1150*/  LDS R23, [R9+0x80] ;  /* 0x0000800009177984 */ /* 0x002e620000000800 */
[----:B------:R-:W-:-:S03]  /*1160*/  PRMT R29, R30, 0x7610, R29 ;  /* 0x000076101e1d7816 */ /* 0x000fc6000000001d */
[----:B------:R-:W-:Y:S01]  /*1170*/  BAR.SYNC.DEFER_BLOCKING 0x0 ;  /* 0x0000000000007b1d */ /* 0x000fe20000010000 */
[----:B------:R-:W-:Y:S01]  /*1180*/  PRMT R33, R30, 0x7632, R33 ;  /* 0x000076321e217816 */ /* 0x000fe20000000021 */
[----:B------:R-:W-:-:S04]  /*1190*/  IMAD.SHL.U32 R25, R10, 0x4, RZ ;  /* 0x000000040a197824 */ /* 0x000fc800078e00ff */
[----:B------:R-:W-:Y:S04]  /*11a0*/  STS.U16 [R13], R29 ;  /* 0x0000001d0d007388 */ /* 0x000fe80000000400 */
[----:B------:R-:W-:Y:S01]  /*11b0*/  STS.U16 [R12+0x40], R33 ;  /* 0x000040210c007388 */ /* 0x000fe20000000400 */
[----:B------:R-:W-:-:S03]  /*11c0*/  IMAD R22, R10, -0x2, R25 ;  /* 0xfffffffe0a167824 */ /* 0x000fc600078e0219 */
[----:B------:R-:W-:Y:S01]  /*11d0*/  BAR.SYNC.DEFER_BLOCKING 0x0 ;  /* 0x0000000000007b1d */ /* 0x000fe20000010000 */
[----:B--2---:R-:W-:Y:S01]  /*11e0*/  IMAD.U32 R28, R27, 0x10000, RZ ;  /* 0x000100001b1c7824 */ /* 0x004fe200078e00ff */
[----:B------:R-:W-:Y:S01]  /*11f0*/  LOP3.LUT R15, R15, R0, RZ, 0xfc, !PT ;  /* 0x000000000f0f7212 */ /* 0x000fe200078efcff */
[----:B-----5:R-:W-:-:S03]  /*1200*/  IMAD.U32 R32, R32, 0x10000, RZ ;  /* 0x0001000020207824 */ /* 0x020fc600078e00ff */
[----:B------:R-:W2:Y:S01]  /*1210*/  LDS R18, [R22] ;  /* 0x0000000016127984 */ /* 0x000ea20000000800 */
[----:B0-----:R-:W-:Y:S01]  /*1220*/  IMAD.U32 R19, R16, 0x10000, RZ ;  /* 0x0001000010137824 */ /* 0x001fe200078e00ff */
[----:B------:R-:W-:Y:S01]  /*1230*/  FMUL R16, R7, R32 ;  /* 0x0000002007107220 */ /* 0x000fe20000400000 */
[----:B------:R-:W-:-:S03]  /*1240*/  IMAD.U32 R30, R35, 0x10000, RZ ;  /* 0x00010000231e7824 */ /* 0x000fc600078e00ff */
[----:B------:R-:W-:Y:S01]  /*1250*/  FFMA R19, -R16, R19, RZ ;  /* 0x0000001310137223 */ /* 0x000fe200000001ff */
[----:B------:R-:W-:Y:S01]  /*1260*/  FMUL R16, R7, R28 ;  /* 0x0000001c07107220 */ /* 0x000fe20000400000 */
[----:B------:R-:W-:Y:S01]  /*1270*/  IMAD.U32 R25, R20, 0x10000, RZ ;  /* 0x0001000014197824 */ /* 0x000fe200078e00ff */
[----:B------:R-:W-:Y:S01]  /*1280*/  SHF.R.S32.HI R20, RZ, 0x1f, R0 ;  /* 0x0000001fff147819 */ /* 0x000fe20000011400 */
[----:B------:R-:W-:Y:S02]  /*1290*/  IMAD.U32 R31, R31, 0x10000, RZ ;  /* 0x000100001f1f7824 */ /* 0x000fe400078e00ff */
[----:B------:R-:W-:Y:S01]  /*12a0*/  FFMA R16, -R16, R25, RZ ;  /* 0x0000001910107223 */ /* 0x000fe200000001ff */
[----:B------:R-:W-:Y:S01]  /*12b0*/  UMOV UR4, URZ ;  /* 0x0000003f00047c82 */ /* 0x000fe20008000000 */
[----:B------:R-:W-:Y:S01]  /*12c0*/  FMUL R30, R7, R30 ;  /* 0x0000001e071e7220 */ /* 0x000fe20000400000 */
[----:B------:R-:W-:Y:S01]  /*12d0*/  SHF.L.U32 R21, R21, 0x10, RZ ;  /* 0x0000001015157819 */ /* 0x000fe200000006ff */
[----:B------:R-:W-:Y:S01]  /*12e0*/  IMAD.SHL.U32 R25, R15, 0x2, RZ ;  /* 0x000000020f197824 */ /* 0x000fe200078e00ff */
[----:B------:R-:W-:-:S03]  /*12f0*/  LOP3.LUT R20, R20, UR4, RZ, 0xfc, !PT ;  /* 0x0000000414147c12 */ /* 0x000fc6000f8efcff */
[----:B------:R-:W-:Y:S01]  /*1300*/  @P2 FMUL R19, R30, R21 ;  /* 0x000000151e132220 */ /* 0x000fe20000400000 */
[----:B------:R-:W-:-:S03]  /*1310*/  SHF.L.U64.HI R21, R15, 0x1, R20 ;  /* 0x000000010f157819 */ /* 0x000fc60000010214 */
[----:B----4-:R-:W-:Y:S01]  /*1320*/  FFMA R19, R17, R19, R24 ;  /* 0x0000001311137223 */ /* 0x010fe20000000018 */
[----:B---3--:R-:W-:-:S04]  /*1330*/  IMAD.U32 R34, R34, 0x10000, RZ ;  /* 0x0001000022227824 */ /* 0x008fc800078e00ff */
[----:B------:R-:W-:-:S04]  /*1340*/  FMUL R34, R7, R34 ;  /* 0x0000002207227220 */ /* 0x000fc80000400000 */
[----:B------:R-:W-:-:S04]  /*1350*/  @P2 FMUL R16, R34, R31 ;  /* 0x0000001f22102220 */ /* 0x000fc80000400000 */
[----:B-1----:R-:W-:Y:S01]  /*1360*/  FFMA R26, R26, R16, R23 ;  /* 0x000000101a1a7223 */ /* 0x002fe20000000017 */
[----:B------:R-:W-:-:S04]  /*1370*/  IADD3 R16, P4, R25, c[0x0][0x188], RZ ;  /* 0x0000620019107a10 */ /* 0x000fc80007f9e0ff */
[----:B------:R-:W-:-:S05]  /*1380*/  IADD3.X R17, R21, c[0x0][0x18c], RZ, P4, !PT ;  /* 0x0000630015117a10 */ /* 0x000fca00027fe4ff */
[----:B--2---:R-:W-:Y:S01]  /*1390*/  @!P1 STG.E [R16.64], R18 ;  /* 0x0000001210009986 */ /* 0x004fe2000c101906 */
[----:B------:R-:W-:-:S04]  /*13a0*/  F2FP.BF16.PACK_AB R15, R26, R19 ;  /* 0x000000131a0f723e */ /* 0x000fc800000010ff */
[C---:B------:R-:W-:Y:S01]  /*13b0*/  PRMT R19, R15.reuse, 0x7610, R19 ;  /* 0x000076100f137816 */ /* 0x040fe20000000013 */
[----:B------:R-:W-:Y:S01]  /*13c0*/  BAR.SYNC.DEFER_BLOCKING 0x0 ;  /* 0x0000000000007b1d */ /* 0x000fe20000010000 */
[----:B------:R-:W-:-:S05]  /*13d0*/  PRMT R23, R15, 0x7632, R23 ;  /* 0x000076320f177816 */ /* 0x000fca0000000017 */
[----:B------:R-:W-:Y:S04]  /*13e0*/  STS.U16 [R13], R19 ;  /* 0x000000130d007388 */ /* 0x000fe80000000400 */
[----:B------:R-:W-:Y:S04]  /*13f0*/  STS.U16 [R12+0x40], R23 ;  /* 0x000040170c007388 */ /* 0x000fe80000000400 */
[----:B------:R-:W-:Y:S01]  /*1400*/  BAR.SYNC.DEFER_BLOCKING 0x0 ;  /* 0x0000000000007b1d */ /* 0x000fe20000010000 */
[----:B------:R-:W-:-:S05]  /*1410*/  IADD3 R20, P4, R25, c[0x0][0x190], RZ ;  /* 0x0000640019147a10 */ /* 0x000fca0007f9e0ff */
[----:B------:R-:W0:Y:S01]  /*1420*/  LDS R15, [R22] ;  /* 0x00000000160f7984 */ /* 0x000e220000000800 */
[----:B------:R-:W-:Y:S02]  /*1430*/  IADD3.X R21, R21, c[0x0][0x194], RZ, P4, !PT ;  /* 0x0000650015157a10 */ /* 0x000fe400027fe4ff */
[----:B------:R-:W-:Y:S01]  /*1440*/  PLOP3.LUT P4, PT, PT, PT, UP0, 0x80, 0x0 ;  /* 0x000000000000781c */ /* 0x000fe20003f8f008 */
[----:B------:R-:W-:Y:S01]  /*1450*/  UPLOP3.LUT UP0, UPT, UPT, UPT, UPT, 0x40, 0x0 ;  /* 0x000000000000789c */ /* 0x000fe20003f0e870 */
[----:B------:R-:W-:Y:S01]  /*1460*/  IMAD.MOV.U32 R34, RZ, RZ, 0x40 ;  /* 0x00000040ff227424 */ /* 0x000fe200078e00ff */
[----:B0-----:R0:W-:Y:S10]  /*1470*/  @!P1 STG.E [R20.64], R15 ;  /* 0x0000000f14009986 */ /* 0x0011f4000c101906 */
[----:B------:R-:W-:Y:S05]  /*1480*/  @P4 BRA `(.L_x_2) ;  /* 0xfffff33000004947 */ /* 0x000fea000383ffff */
[----:B------:R-:W-:Y:S05]  /*1490*/  EXIT ;  /* 0x000000000000794d */ /* 0x000fea0003800000 */
.L_x_3:
[----:B------:R-:W-:-:S00]  /*14a0*/  BRA `(.L_x_3) ;  /* 0xfffffff000007947 */ /* 0x000fc0000383ffff */
[----:B------:R-:W-:-:S00]  /*14b0*/  NOP ;  /* 0x0000000000007918 */ /* 0x000fc00000000000 */
        /* <DEDUP_REMOVED lines=12> */
.L_x_4:


//--------------------- .nv.global.init           --------------------------
	.section	.nv.global.init,"aw",@progbits
.nv.global.init:
	.type		_$_str,@object
	.size		_$_str,(.L_0 - _$_str)
_$_str:
        /*0000*/ 	.byte	0x5f, 0x5f, 0x43, 0x55, 0x44, 0x41, 0x5f, 0x46, 0x54, 0x5a, 0x00
.L_0:


//--------------------- .nv.shared.triton_red_fused__scaled_dot_product_flash_attention__to_copy_add_mean_mul_pow_rsqrt_2 --------------------------
	.section	.nv.shared.triton_red_fused__scaled_dot_product_flash_attention__to_copy_add_mean_mul_pow_rsqrt_2,"aw",@nobits
	.sectionflags	@""
	.align	16
